//
// Generated by NVIDIA NVVM Compiler
//
// Compiler Build ID: CL-36424714
// Cuda compilation tools, release 13.0, V13.0.88
// Based on NVVM 20.0.0
//

.version 9.0
.target sm_100
.address_size 64

	// .globl	_Z5printv
.extern .func  (.param .b32 func_retval0) vprintf
(
	.param .b64 vprintf_param_0,
	.param .b64 vprintf_param_1
)
;
.global .align 1 .b8 $str[11] = {116, 104, 114, 101, 97, 100, 32, 37, 100, 10};

.visible .entry _Z5printv()
{
	.local .align 8 .b8 	__local_depot0[8];
	.reg .b64 	%SP;
	.reg .b64 	%SPL;
	.reg .b32 	%r<4>;
	.reg .b64 	%rd<5>;

	mov.u64 	%SPL, __local_depot0;
	cvta.local.u64 	%SP, %SPL;
	add.u64 	%rd1, %SP, 0;
	add.u64 	%rd2, %SPL, 0;
	mov.u32 	%r1, %tid.x;
	st.local.u32 	[%rd2], %r1;
	mov.u64 	%rd3, $str;
	cvta.global.u64 	%rd4, %rd3;
	{ // callseq 0, 0
	.param .b64 param0;
	st.param.b64 	[param0], %rd4;
	.param .b64 param1;
	st.param.b64 	[param1], %rd1;
	.param .b32 retval0;
	call.uni (retval0), 
	vprintf, 
	(
	param0, 
	param1
	);
	ld.param.b32 	%r2, [retval0];
	} // callseq 0
	ret;

}


// ===== COMPILED SASS (sm_100) =====

	.target	sm_100

	.elftype	@"ET_EXEC"


//--------------------- .note.nv.tkinfo           --------------------------
	.section	.note.nv.tkinfo,"",@"SHT_NOTE"
	.sectionflags	@"SHF_NOTE_NV_TKINFO"
	.tkinfo
        /*0018*/ 	.word	0x00000002
        /*0030*/ 	.string	""
        /*0030*/ 	.string	"ptxas"
        /*0030*/ 	.string	"Cuda compilation tools, release 13.0, V13.0.88"
        /*0030*/ 	.string	"Build cuda_13.0.r13.0/compiler.36424714_0"
        /*0030*/ 	.string	"-arch sm_100 -m 64 "



//--------------------- .note.nv.cuinfo           --------------------------
	.section	.note.nv.cuinfo,"",@"SHT_NOTE"
	.sectionflags	@"SHF_NOTE_NV_CUINFO"
        /*0018*/ 	.short	0x0002
        /*001a*/ 	.short	0x0064
        /*001c*/ 	.short	0x0082
	.zero		2


//--------------------- .nv.info                  --------------------------
	.section	.nv.info,"",@"SHT_CUDA_INFO"
	.align	4


	//----- nvinfo : EIATTR_REGCOUNT
	.align		4
        /*0000*/ 	.byte	0x04, 0x2f
        /*0002*/ 	.short	(.L_2 - .L_1)
	.align		4
.L_1:
        /*0004*/ 	.word	index@(_Z5printv)
        /*0008*/ 	.word	0x00000018


	//----- nvinfo : EIATTR_FRAME_SIZE
	.align		4
.L_2:
        /*000c*/ 	.byte	0x04, 0x11
        /*000e*/ 	.short	(.L_4 - .L_3)
	.align		4
.L_3:
        /*0010*/ 	.word	index@(_Z5printv)
        /*0014*/ 	.word	0x00000008


	//----- nvinfo : EIATTR_MIN_STACK_SIZE
	.align		4
.L_4:
        /*0018*/ 	.byte	0x04, 0x12
        /*001a*/ 	.short	(.L_6 - .L_5)
	.align		4
.L_5:
        /*001c*/ 	.word	index@(_Z5printv)
        /*0020*/ 	.word	0x00000008
.L_6:


//--------------------- .nv.compat                --------------------------
	.section	.nv.compat,"",@"SHT_CUDA_COMPAT_INFO"
	.align	4
        /*0000*/ 	.byte	0x02, 0x09, 0x00, 0x00, 0x02, 0x02, 0x01, 0x00, 0x02, 0x05, 0x05, 0x00, 0x03, 0x07, 0x01, 0x01
        /*0010*/ 	.byte	0x02, 0x03, 0x00, 0x00, 0x02, 0x06, 0x01, 0x00, 0x04, 0x0b, 0x08, 0x00, 0x09, 0x00, 0x00, 0x00
        /*0020*/ 	.byte	0x00, 0x00, 0x00, 0x00


//--------------------- .nv.info._Z5printv        --------------------------
	.section	.nv.info._Z5printv,"",@"SHT_CUDA_INFO"
	.sectionflags	@""
	.align	4


	//----- nvinfo : EIATTR_CUDA_API_VERSION
	.align		4
        /*0000*/ 	.byte	0x04, 0x37
        /*0002*/ 	.short	(.L_8 - .L_7)
.L_7:
        /*0004*/ 	.word	0x00000082


	//----- nvinfo : EIATTR_SPARSE_MMA_MASK
	.align		4
.L_8:
        /*0008*/ 	.byte	0x03, 0x50
        /*000a*/ 	.short	0x0000


	//----- nvinfo : EIATTR_MAXREG_COUNT
	.align		4
        /*000c*/ 	.byte	0x03, 0x1b
        /*000e*/ 	.short	0x00ff


	//----- nvinfo : EIATTR_EXTERNS
	.align		4
        /*0010*/ 	.byte	0x04, 0x0f
        /*0012*/ 	.short	(.L_10 - .L_9)


	//   ....[0]....
	.align		4
.L_9:
        /*0014*/ 	.word	index@(vprintf)


	//----- nvinfo : EIATTR_MERCURY_ISA_VERSION
	.align		4
.L_10:
        /*0018*/ 	.byte	0x03, 0x5f
        /*001a*/ 	.short	0x0101


	//----- nvinfo : EIATTR_VRC_CTA_INIT_COUNT
	.align		4
        /*001c*/ 	.byte	0x02, 0x4a
	.zero		1
	.zero		1


	//----- nvinfo : EIATTR_SYSCALL_OFFSETS
	.align		4
        /*0020*/ 	.byte	0x04, 0x46
        /*0022*/ 	.short	(.L_12 - .L_11)


	//   ....[0]....
.L_11:
        /*0024*/ 	.word	0x000000e0


	//----- nvinfo : EIATTR_EXIT_INSTR_OFFSETS
	.align		4
.L_12:
        /*0028*/ 	.byte	0x04, 0x1c
        /*002a*/ 	.short	(.L_14 - .L_13)


	//   ....[0]....
.L_13:
        /*002c*/ 	.word	0x000000f0


	//----- nvinfo : EIATTR_SW_WAR
	.align		4
.L_14:
        /*0030*/ 	.byte	0x04, 0x36
        /*0032*/ 	.short	(.L_16 - .L_15)
.L_15:
        /*0034*/ 	.word	0x00000008
.L_16:


//--------------------- .nv.callgraph             --------------------------
	.section	.nv.callgraph,"",@"SHT_CUDA_CALLGRAPH"
	.align	4
	.sectionentsize	8
	.align		4
        /*0000*/ 	.word	0x00000000
	.align		4
        /*0004*/ 	.word	0xffffffff
	.align		4
        /*0008*/ 	.word	index@(_Z5printv)
	.align		4
        /*000c*/ 	.word	index@(vprintf)
	.align		4
        /*0010*/ 	.word	0x00000000
	.align		4
        /*0014*/ 	.word	0xfffffffe
	.align		4
        /*0018*/ 	.word	0x00000000
	.align		4
        /*001c*/ 	.word	0xfffffffd
	.align		4
        /*0020*/ 	.word	0x00000000
	.align		4
        /*0024*/ 	.word	0xfffffffc


//--------------------- .nv.constant4             --------------------------
	.section	.nv.constant4,"a",@progbits
	.align	8
	.align		8
.nv.constant4:
        /*0000*/ 	.dword	vprintf
	.align		8
        /*0008*/ 	.dword	$str


//--------------------- .text._Z5printv           --------------------------
	.section	.text._Z5printv,"ax",@progbits
	.align	128
        .global         _Z5printv
        .type           _Z5printv,@function
        .size           _Z5printv,(.L_x_2 - _Z5printv)
        .other          _Z5printv,@"STO_CUDA_ENTRY STV_DEFAULT"
_Z5printv:
.text._Z5printv:
[----:B------:R-:W0:Y:S01]  /*0000*/  LDC R1, c[0x0][0x37c] ;  /* 0x0000df00ff017b82 */ /* 0x000e220000000800 */
[----:B------:R-:W1:Y:S01]  /*0010*/  S2R R8, SR_TID.X ;  /* 0x0000000000087919 */ /* 0x000e620000002100 */
[----:B0-----:R-:W-:Y:S01]  /*0020*/  VIADD R1, R1, 0xfffffff8 ;  /* 0xfffffff801017836 */ /* 0x001fe20000000000 */
[----:B------:R-:W-:Y:S01]  /*0030*/  MOV R0, 0x0 ;  /* 0x0000000000007802 */ /* 0x000fe20000000f00 */
[----:B------:R-:W0:Y:S04]  /*0040*/  LDCU UR4, c[0x0][0x2f8] ;  /* 0x00005f00ff0477ac */ /* 0x000e280008000800 */
[----:B------:R2:W3:Y:S01]  /*0050*/  LDC.64 R2, c[0x4][R0] ;  /* 0x0100000000027b82 */ /* 0x0004e20000000a00 */
[----:B------:R-:W4:Y:S01]  /*0060*/  LDCU.64 UR6, c[0x4][0x8] ;  /* 0x01000100ff0677ac */ /* 0x000f220008000a00 */
[----:B------:R-:W5:Y:S01]  /*0070*/  LDCU UR5, c[0x0][0x2fc] ;  /* 0x00005f80ff0577ac */ /* 0x000f620008000800 */
[----:B0-----:R-:W-:Y:S01]  /*0080*/  IADD3 R6, P0, PT, R1, UR4, RZ ;  /* 0x0000000401067c10 */ /* 0x001fe2000ff1e0ff */
[----:B----4-:R-:W-:Y:S01]  /*0090*/  IMAD.U32 R4, RZ, RZ, UR6 ;  /* 0x00000006ff047e24 */ /* 0x010fe2000f8e00ff */
[----:B------:R-:W-:-:S03]  /*00a0*/  MOV R5, UR7 ;  /* 0x0000000700057c02 */ /* 0x000fc60008000f00 */
[----:B-----5:R-:W-:Y:S01]  /*00b0*/  IMAD.X R7, RZ, RZ, UR5, P0 ;  /* 0x00000005ff077e24 */ /* 0x020fe200080e06ff */
[----:B-1----:R2:W-:Y:S07]  /*00c0*/  STL [R1], R8 ;  /* 0x0000000801007387 */ /* 0x0025ee0000100800 */
[----:B------:R-:W-:-:S07]  /*00d0*/  LEPC R20, `(.L_x_0) ;  /* 0x000000001014794e */ /* 0x000fce0000000000 */
[----:B--23--:R-:W-:Y:S05]  /*00e0*/  CALL.ABS.NOINC R2 ;  /* 0x0000000002007343 */ /* 0x00cfea0003c00000 */
.L_x_0:
[----:B------:R-:W-:Y:S05]  /*00f0*/  EXIT ;  /* 0x000000000000794d */ /* 0x000fea0003800000 */
.L_x_1:
[----:B------:R-:W-:-:S00]  /*0100*/  BRA `(.L_x_1) ;  /* 0xfffffffc00fc7947 */ /* 0x000fc0000383ffff */
[----:B------:R-:W-:-:S00]  /*0110*/  NOP ;  /* 0x0000000000007918 */ /* 0x000fc00000000000 */
        /* <DEDUP_REMOVED lines=14> */
.L_x_2:


//--------------------- .nv.global.init           --------------------------
	.section	.nv.global.init,"aw",@progbits
.nv.global.init:
	.type		$str,@object
	.size		$str,(.L_0 - $str)
$str:
        /*0000*/ 	.byte	0x74, 0x68, 0x72, 0x65, 0x61, 0x64, 0x20, 0x25, 0x64, 0x0a, 0x00
.L_0:


//--------------------- .nv.shared.reserved.0     --------------------------
	.section	.nv.shared.reserved.0,"aw",@nobits
	.weak		__nv_reservedSMEM_offset_0_alias
	.size		__nv_reservedSMEM_offset_0_alias, 0, 64
	.other		__nv_reservedSMEM_offset_0_alias,@"STO_CUDA_RESERVED_SHARED STV_DEFAULT"
__nv_reservedSMEM_offset_0_alias:
	.zero		0
	.zero		64


//--------------------- .nv.constant0._Z5printv   --------------------------
	.section	.nv.constant0._Z5printv,"a",@progbits
	.sectionflags	@""
	.align	4
.nv.constant0._Z5printv:
	.zero		896


//--------------------- SYMBOLS --------------------------

	.type		.nv.reservedSmem.offset0,@object
	.size		.nv.reservedSmem.offset0,0x4
	.type		vprintf,@function
